//
// Generated by NVIDIA NVVM Compiler
//
// Compiler Build ID: CL-36424714
// Cuda compilation tools, release 13.0, V13.0.88
// Based on NVVM 20.0.0
//

.version 9.0
.target sm_100
.address_size 64

	// .globl	_Z11interpolateiPf

.visible .entry _Z11interpolateiPf(
	.param .u32 _Z11interpolateiPf_param_0,
	.param .u64 .ptr .align 1 _Z11interpolateiPf_param_1
)
{
	.reg .pred 	%p<2>;
	.reg .b32 	%r<6>;
	.reg .b32 	%f<3>;
	.reg .b64 	%rd<5>;

	ld.param.u32 	%r2, [_Z11interpolateiPf_param_0];
	ld.param.u64 	%rd1, [_Z11interpolateiPf_param_1];
	mov.u32 	%r3, %ctaid.x;
	mov.u32 	%r4, %ntid.x;
	mov.u32 	%r5, %tid.x;
	mad.lo.s32 	%r1, %r3, %r4, %r5;
	setp.ge.s32 	%p1, %r1, %r2;
	@%p1 bra 	$L__BB0_2;
	cvta.to.global.u64 	%rd2, %rd1;
	mul.wide.s32 	%rd3, %r1, 4;
	add.s64 	%rd4, %rd2, %rd3;
	ld.global.f32 	%f1, [%rd4];
	mul.f32 	%f2, %f1, 0f41180000;
	st.global.f32 	[%rd4], %f2;
$L__BB0_2:
	ret;

}


// ===== COMPILED SASS (sm_100) =====

	.target	sm_100

	.elftype	@"ET_EXEC"


//--------------------- .note.nv.tkinfo           --------------------------
	.section	.note.nv.tkinfo,"",@"SHT_NOTE"
	.sectionflags	@"SHF_NOTE_NV_TKINFO"
	.tkinfo
        /*0018*/ 	.word	0x00000002
        /*0030*/ 	.string	""
        /*0030*/ 	.string	"ptxas"
        /*0030*/ 	.string	"Cuda compilation tools, release 13.0, V13.0.88"
        /*0030*/ 	.string	"Build cuda_13.0.r13.0/compiler.36424714_0"
        /*0030*/ 	.string	"-arch sm_100 -m 64 "



//--------------------- .note.nv.cuinfo           --------------------------
	.section	.note.nv.cuinfo,"",@"SHT_NOTE"
	.sectionflags	@"SHF_NOTE_NV_CUINFO"
        /*0018*/ 	.short	0x0002
        /*001a*/ 	.short	0x0064
        /*001c*/ 	.short	0x0082
	.zero		2


//--------------------- .nv.info                  --------------------------
	.section	.nv.info,"",@"SHT_CUDA_INFO"
	.align	4


	//----- nvinfo : EIATTR_REGCOUNT
	.align		4
        /*0000*/ 	.byte	0x04, 0x2f
        /*0002*/ 	.short	(.L_1 - .L_0)
	.align		4
.L_0:
        /*0004*/ 	.word	index@(_Z11interpolateiPf)
        /*0008*/ 	.word	0x00000008


	//----- nvinfo : EIATTR_FRAME_SIZE
	.align		4
.L_1:
        /*000c*/ 	.byte	0x04, 0x11
        /*000e*/ 	.short	(.L_3 - .L_2)
	.align		4
.L_2:
        /*0010*/ 	.word	index@(_Z11interpolateiPf)
        /*0014*/ 	.word	0x00000000


	//----- nvinfo : EIATTR_MIN_STACK_SIZE
	.align		4
.L_3:
        /*0018*/ 	.byte	0x04, 0x12
        /*001a*/ 	.short	(.L_5 - .L_4)
	.align		4
.L_4:
        /*001c*/ 	.word	index@(_Z11interpolateiPf)
        /*0020*/ 	.word	0x00000000
.L_5:


//--------------------- .nv.compat                --------------------------
	.section	.nv.compat,"",@"SHT_CUDA_COMPAT_INFO"
	.align	4
        /*0000*/ 	.byte	0x02, 0x09, 0x00, 0x00, 0x02, 0x02, 0x01, 0x00, 0x02, 0x05, 0x05, 0x00, 0x03, 0x07, 0x01, 0x01
        /*0010*/ 	.byte	0x02, 0x03, 0x00, 0x00, 0x02, 0x06, 0x01, 0x00, 0x04, 0x0b, 0x08, 0x00, 0x09, 0x00, 0x00, 0x00
        /*0020*/ 	.byte	0x00, 0x00, 0x00, 0x00


//--------------------- .nv.info._Z11interpolateiPf --------------------------
	.section	.nv.info._Z11interpolateiPf,"",@"SHT_CUDA_INFO"
	.sectionflags	@""
	.align	4


	//----- nvinfo : EIATTR_CUDA_API_VERSION
	.align		4
        /*0000*/ 	.byte	0x04, 0x37
        /*0002*/ 	.short	(.L_7 - .L_6)
.L_6:
        /*0004*/ 	.word	0x00000082


	//----- nvinfo : EIATTR_KPARAM_INFO
	.align		4
.L_7:
        /*0008*/ 	.byte	0x04, 0x17
        /*000a*/ 	.short	(.L_9 - .L_8)
.L_8:
        /*000c*/ 	.word	0x00000000
        /*0010*/ 	.short	0x0001
        /*0012*/ 	.short	0x0008
        /*0014*/ 	.byte	0x00, 0xf5, 0x21, 0x00


	//----- nvinfo : EIATTR_KPARAM_INFO
	.align		4
.L_9:
        /*0018*/ 	.byte	0x04, 0x17
        /*001a*/ 	.short	(.L_11 - .L_10)
.L_10:
        /*001c*/ 	.word	0x00000000
        /*0020*/ 	.short	0x0000
        /*0022*/ 	.short	0x0000
        /*0024*/ 	.byte	0x00, 0xf0, 0x11, 0x00


	//----- nvinfo : EIATTR_SPARSE_MMA_MASK
	.align		4
.L_11:
        /*0028*/ 	.byte	0x03, 0x50
        /*002a*/ 	.short	0x0000


	//----- nvinfo : EIATTR_MAXREG_COUNT
	.align		4
        /*002c*/ 	.byte	0x03, 0x1b
        /*002e*/ 	.short	0x00ff


	//----- nvinfo : EIATTR_MERCURY_ISA_VERSION
	.align		4
        /*0030*/ 	.byte	0x03, 0x5f
        /*0032*/ 	.short	0x0101


	//----- nvinfo : EIATTR_VRC_CTA_INIT_COUNT
	.align		4
        /*0034*/ 	.byte	0x02, 0x4a
	.zero		1
	.zero		1


	//----- nvinfo : EIATTR_EXIT_INSTR_OFFSETS
	.align		4
        /*0038*/ 	.byte	0x04, 0x1c
        /*003a*/ 	.short	(.L_13 - .L_12)


	//   ....[0]....
.L_12:
        /*003c*/ 	.word	0x00000070


	//   ....[1]....
        /*0040*/ 	.word	0x000000e0


	//----- nvinfo : EIATTR_CBANK_PARAM_SIZE
	.align		4
.L_13:
        /*0044*/ 	.byte	0x03, 0x19
        /*0046*/ 	.short	0x0010


	//----- nvinfo : EIATTR_PARAM_CBANK
	.align		4
        /*0048*/ 	.byte	0x04, 0x0a
        /*004a*/ 	.short	(.L_15 - .L_14)
	.align		4
.L_14:
        /*004c*/ 	.word	index@(.nv.constant0._Z11interpolateiPf)
        /*0050*/ 	.short	0x0380
        /*0052*/ 	.short	0x0010


	//----- nvinfo : EIATTR_SW_WAR
	.align		4
.L_15:
        /*0054*/ 	.byte	0x04, 0x36
        /*0056*/ 	.short	(.L_17 - .L_16)
.L_16:
        /*0058*/ 	.word	0x00000008
.L_17:


//--------------------- .nv.callgraph             --------------------------
	.section	.nv.callgraph,"",@"SHT_CUDA_CALLGRAPH"
	.align	4
	.sectionentsize	8
	.align		4
        /*0000*/ 	.word	0x00000000
	.align		4
        /*0004*/ 	.word	0xffffffff
	.align		4
        /*0008*/ 	.word	0x00000000
	.align		4
        /*000c*/ 	.word	0xfffffffe
	.align		4
        /*0010*/ 	.word	0x00000000
	.align		4
        /*0014*/ 	.word	0xfffffffd
	.align		4
        /*0018*/ 	.word	0x00000000
	.align		4
        /*001c*/ 	.word	0xfffffffc


//--------------------- .text._Z11interpolateiPf  --------------------------
	.section	.text._Z11interpolateiPf,"ax",@progbits
	.align	128
        .global         _Z11interpolateiPf
        .type           _Z11interpolateiPf,@function
        .size           _Z11interpolateiPf,(.L_x_1 - _Z11interpolateiPf)
        .other          _Z11interpolateiPf,@"STO_CUDA_ENTRY STV_DEFAULT"
_Z11interpolateiPf:
.text._Z11interpolateiPf:
[----:B------:R-:W-:Y:S01]  /*0000*/  LDC R1, c[0x0][0x37c] ;  /* 0x0000df00ff017b82 */ /* 0x000fe20000000800 */
[----:B------:R-:W0:Y:S07]  /*0010*/  S2R R0, SR_TID.X ;  /* 0x0000000000007919 */ /* 0x000e2e0000002100 */
[----:B------:R-:W0:Y:S01]  /*0020*/  S2UR UR4, SR_CTAID.X ;  /* 0x00000000000479c3 */ /* 0x000e220000002500 */
[----:B------:R-:W1:Y:S07]  /*0030*/  LDCU UR5, c[0x0][0x380] ;  /* 0x00007000ff0577ac */ /* 0x000e6e0008000800 */
[----:B------:R-:W0:Y:S02]  /*0040*/  LDC R5, c[0x0][0x360] ;  /* 0x0000d800ff057b82 */ /* 0x000e240000000800 */
[----:B0-----:R-:W-:-:S05]  /*0050*/  IMAD R5, R5, UR4, R0 ;  /* 0x0000000405057c24 */ /* 0x001fca000f8e0200 */
[----:B-1----:R-:W-:-:S13]  /*0060*/  ISETP.GE.AND P0, PT, R5, UR5, PT ;  /* 0x0000000505007c0c */ /* 0x002fda000bf06270 */
[----:B------:R-:W-:Y:S05]  /*0070*/  @P0 EXIT ;  /* 0x000000000000094d */ /* 0x000fea0003800000 */
[----:B------:R-:W0:Y:S01]  /*0080*/  LDC.64 R2, c[0x0][0x388] ;  /* 0x0000e200ff027b82 */ /* 0x000e220000000a00 */
[----:B------:R-:W1:Y:S01]  /*0090*/  LDCU.64 UR4, c[0x0][0x358] ;  /* 0x00006b00ff0477ac */ /* 0x000e620008000a00 */
[----:B0-----:R-:W-:-:S05]  /*00a0*/  IMAD.WIDE R2, R5, 0x4, R2 ;  /* 0x0000000405027825 */ /* 0x001fca00078e0202 */
[----:B-1----:R-:W2:Y:S02]  /*00b0*/  LDG.E R0, desc[UR4][R2.64] ;  /* 0x0000000402007981 */ /* 0x002ea4000c1e1900 */
[----:B--2---:R-:W-:-:S05]  /*00c0*/  FMUL R5, R0, 9.5 ;  /* 0x4118000000057820 */ /* 0x004fca0000400000 */
[----:B------:R-:W-:Y:S01]  /*00d0*/  STG.E desc[UR4][R2.64], R5 ;  /* 0x0000000502007986 */ /* 0x000fe2000c101904 */
[----:B------:R-:W-:Y:S05]  /*00e0*/  EXIT ;  /* 0x000000000000794d */ /* 0x000fea0003800000 */
.L_x_0:
[----:B------:R-:W-:-:S00]  /*00f0*/  BRA `(.L_x_0) ;  /* 0xfffffffc00fc7947 */ /* 0x000fc0000383ffff */
[----:B------:R-:W-:-:S00]  /*0100*/  NOP ;  /* 0x0000000000007918 */ /* 0x000fc00000000000 */
[----:B------:R-:W-:-:S00]  /*0110*/  NOP ;  /* 0x0000000000007918 */ /* 0x000fc00000000000 */
[----:B------:R-:W-:-:S00]  /*0120*/  NOP ;  /* 0x0000000000007918 */ /* 0x000fc00000000000 */
[----:B------:R-:W-:-:S00]  /*0130*/  NOP ;  /* 0x0000000000007918 */ /* 0x000fc00000000000 */
[----:B------:R-:W-:-:S00]  /*0140*/  NOP ;  /* 0x0000000000007918 */ /* 0x000fc00000000000 */
[----:B------:R-:W-:-:S00]  /*0150*/  NOP ;  /* 0x0000000000007918 */ /* 0x000fc00000000000 */
[----:B------:R-:W-:-:S00]  /*0160*/  NOP ;  /* 0x0000000000007918 */ /* 0x000fc00000000000 */
[----:B------:R-:W-:-:S00]  /*0170*/  NOP ;  /* 0x0000000000007918 */ /* 0x000fc00000000000 */
.L_x_1:


//--------------------- .nv.shared.reserved.0     --------------------------
	.section	.nv.shared.reserved.0,"aw",@nobits
	.weak		__nv_reservedSMEM_offset_0_alias
	.size		__nv_reservedSMEM_offset_0_alias, 0, 64
	.other		__nv_reservedSMEM_offset_0_alias,@"STO_CUDA_RESERVED_SHARED STV_DEFAULT"
__nv_reservedSMEM_offset_0_alias:
	.zero		0
	.zero		64


//--------------------- .nv.constant0._Z11interpolateiPf --------------------------
	.section	.nv.constant0._Z11interpolateiPf,"a",@progbits
	.sectionflags	@""
	.align	4
.nv.constant0._Z11interpolateiPf:
	.zero		912


//--------------------- SYMBOLS --------------------------

	.type		.nv.reservedSmem.offset0,@object
	.size		.nv.reservedSmem.offset0,0x4
